//
// Generated by NVIDIA NVVM Compiler
//
// Compiler Build ID: CL-36424714
// Cuda compilation tools, release 13.0, V13.0.88
// Based on NVVM 20.0.0
//

.version 9.0
.target sm_100
.address_size 64

	// .globl	_Z9matrixSumPfS_S_

.visible .entry _Z9matrixSumPfS_S_(
	.param .u64 .ptr .align 1 _Z9matrixSumPfS_S__param_0,
	.param .u64 .ptr .align 1 _Z9matrixSumPfS_S__param_1,
	.param .u64 .ptr .align 1 _Z9matrixSumPfS_S__param_2
)
{
	.reg .b32 	%r<14>;
	.reg .b32 	%f<4>;
	.reg .b64 	%rd<11>;

	ld.param.u64 	%rd1, [_Z9matrixSumPfS_S__param_0];
	ld.param.u64 	%rd2, [_Z9matrixSumPfS_S__param_1];
	ld.param.u64 	%rd3, [_Z9matrixSumPfS_S__param_2];
	cvta.to.global.u64 	%rd4, %rd3;
	cvta.to.global.u64 	%rd5, %rd2;
	cvta.to.global.u64 	%rd6, %rd1;
	mov.u32 	%r1, %nctaid.y;
	mov.u32 	%r2, %ctaid.x;
	mov.u32 	%r3, %ctaid.y;
	mad.lo.s32 	%r4, %r1, %r2, %r3;
	mov.u32 	%r5, %ntid.x;
	mov.u32 	%r6, %ntid.y;
	mov.u32 	%r7, %ntid.z;
	mov.u32 	%r8, %tid.x;
	mov.u32 	%r9, %tid.y;
	mov.u32 	%r10, %tid.z;
	mad.lo.s32 	%r11, %r4, %r5, %r8;
	mad.lo.s32 	%r12, %r11, %r6, %r9;
	mad.lo.s32 	%r13, %r12, %r7, %r10;
	mul.wide.s32 	%rd7, %r13, 4;
	add.s64 	%rd8, %rd6, %rd7;
	ld.global.f32 	%f1, [%rd8];
	add.s64 	%rd9, %rd5, %rd7;
	ld.global.f32 	%f2, [%rd9];
	add.f32 	%f3, %f1, %f2;
	add.s64 	%rd10, %rd4, %rd7;
	st.global.f32 	[%rd10], %f3;
	ret;

}


// ===== COMPILED SASS (sm_100) =====

	.target	sm_100

	.elftype	@"ET_EXEC"


//--------------------- .note.nv.tkinfo           --------------------------
	.section	.note.nv.tkinfo,"",@"SHT_NOTE"
	.sectionflags	@"SHF_NOTE_NV_TKINFO"
	.tkinfo
        /*0018*/ 	.word	0x00000002
        /*0030*/ 	.string	""
        /*0030*/ 	.string	"ptxas"
        /*0030*/ 	.string	"Cuda compilation tools, release 13.0, V13.0.88"
        /*0030*/ 	.string	"Build cuda_13.0.r13.0/compiler.36424714_0"
        /*0030*/ 	.string	"-arch sm_100 -m 64 "



//--------------------- .note.nv.cuinfo           --------------------------
	.section	.note.nv.cuinfo,"",@"SHT_NOTE"
	.sectionflags	@"SHF_NOTE_NV_CUINFO"
        /*0018*/ 	.short	0x0002
        /*001a*/ 	.short	0x0064
        /*001c*/ 	.short	0x0082
	.zero		2


//--------------------- .nv.info                  --------------------------
	.section	.nv.info,"",@"SHT_CUDA_INFO"
	.align	4


	//----- nvinfo : EIATTR_REGCOUNT
	.align		4
        /*0000*/ 	.byte	0x04, 0x2f
        /*0002*/ 	.short	(.L_1 - .L_0)
	.align		4
.L_0:
        /*0004*/ 	.word	index@(_Z9matrixSumPfS_S_)
        /*0008*/ 	.word	0x0000000e


	//----- nvinfo : EIATTR_FRAME_SIZE
	.align		4
.L_1:
        /*000c*/ 	.byte	0x04, 0x11
        /*000e*/ 	.short	(.L_3 - .L_2)
	.align		4
.L_2:
        /*0010*/ 	.word	index@(_Z9matrixSumPfS_S_)
        /*0014*/ 	.word	0x00000000


	//----- nvinfo : EIATTR_MIN_STACK_SIZE
	.align		4
.L_3:
        /*0018*/ 	.byte	0x04, 0x12
        /*001a*/ 	.short	(.L_5 - .L_4)
	.align		4
.L_4:
        /*001c*/ 	.word	index@(_Z9matrixSumPfS_S_)
        /*0020*/ 	.word	0x00000000
.L_5:


//--------------------- .nv.compat                --------------------------
	.section	.nv.compat,"",@"SHT_CUDA_COMPAT_INFO"
	.align	4
        /*0000*/ 	.byte	0x02, 0x09, 0x00, 0x00, 0x02, 0x02, 0x01, 0x00, 0x02, 0x05, 0x05, 0x00, 0x03, 0x07, 0x01, 0x01
        /*0010*/ 	.byte	0x02, 0x03, 0x00, 0x00, 0x02, 0x06, 0x01, 0x00, 0x04, 0x0b, 0x08, 0x00, 0x09, 0x00, 0x00, 0x00
        /*0020*/ 	.byte	0x00, 0x00, 0x00, 0x00


//--------------------- .nv.info._Z9matrixSumPfS_S_ --------------------------
	.section	.nv.info._Z9matrixSumPfS_S_,"",@"SHT_CUDA_INFO"
	.sectionflags	@""
	.align	4


	//----- nvinfo : EIATTR_CUDA_API_VERSION
	.align		4
        /*0000*/ 	.byte	0x04, 0x37
        /*0002*/ 	.short	(.L_7 - .L_6)
.L_6:
        /*0004*/ 	.word	0x00000082


	//----- nvinfo : EIATTR_KPARAM_INFO
	.align		4
.L_7:
        /*0008*/ 	.byte	0x04, 0x17
        /*000a*/ 	.short	(.L_9 - .L_8)
.L_8:
        /*000c*/ 	.word	0x00000000
        /*0010*/ 	.short	0x0002
        /*0012*/ 	.short	0x0010
        /*0014*/ 	.byte	0x00, 0xf5, 0x21, 0x00


	//----- nvinfo : EIATTR_KPARAM_INFO
	.align		4
.L_9:
        /*0018*/ 	.byte	0x04, 0x17
        /*001a*/ 	.short	(.L_11 - .L_10)
.L_10:
        /*001c*/ 	.word	0x00000000
        /*0020*/ 	.short	0x0001
        /*0022*/ 	.short	0x0008
        /*0024*/ 	.byte	0x00, 0xf5, 0x21, 0x00


	//----- nvinfo : EIATTR_KPARAM_INFO
	.align		4
.L_11:
        /*0028*/ 	.byte	0x04, 0x17
        /*002a*/ 	.short	(.L_13 - .L_12)
.L_12:
        /*002c*/ 	.word	0x00000000
        /*0030*/ 	.short	0x0000
        /*0032*/ 	.short	0x0000
        /*0034*/ 	.byte	0x00, 0xf5, 0x21, 0x00


	//----- nvinfo : EIATTR_SPARSE_MMA_MASK
	.align		4
.L_13:
        /*0038*/ 	.byte	0x03, 0x50
        /*003a*/ 	.short	0x0000


	//----- nvinfo : EIATTR_MAXREG_COUNT
	.align		4
        /*003c*/ 	.byte	0x03, 0x1b
        /*003e*/ 	.short	0x00ff


	//----- nvinfo : EIATTR_MERCURY_ISA_VERSION
	.align		4
        /*0040*/ 	.byte	0x03, 0x5f
        /*0042*/ 	.short	0x0101


	//----- nvinfo : EIATTR_VRC_CTA_INIT_COUNT
	.align		4
        /*0044*/ 	.byte	0x02, 0x4a
	.zero		1
	.zero		1


	//----- nvinfo : EIATTR_EXIT_INSTR_OFFSETS
	.align		4
        /*0048*/ 	.byte	0x04, 0x1c
        /*004a*/ 	.short	(.L_15 - .L_14)


	//   ....[0]....
.L_14:
        /*004c*/ 	.word	0x00000190


	//----- nvinfo : EIATTR_CBANK_PARAM_SIZE
	.align		4
.L_15:
        /*0050*/ 	.byte	0x03, 0x19
        /*0052*/ 	.short	0x0018


	//----- nvinfo : EIATTR_PARAM_CBANK
	.align		4
        /*0054*/ 	.byte	0x04, 0x0a
        /*0056*/ 	.short	(.L_17 - .L_16)
	.align		4
.L_16:
        /*0058*/ 	.word	index@(.nv.constant0._Z9matrixSumPfS_S_)
        /*005c*/ 	.short	0x0380
        /*005e*/ 	.short	0x0018


	//----- nvinfo : EIATTR_SW_WAR
	.align		4
.L_17:
        /*0060*/ 	.byte	0x04, 0x36
        /*0062*/ 	.short	(.L_19 - .L_18)
.L_18:
        /*0064*/ 	.word	0x00000008
.L_19:


//--------------------- .nv.callgraph             --------------------------
	.section	.nv.callgraph,"",@"SHT_CUDA_CALLGRAPH"
	.align	4
	.sectionentsize	8
	.align		4
        /*0000*/ 	.word	0x00000000
	.align		4
        /*0004*/ 	.word	0xffffffff
	.align		4
        /*0008*/ 	.word	0x00000000
	.align		4
        /*000c*/ 	.word	0xfffffffe
	.align		4
        /*0010*/ 	.word	0x00000000
	.align		4
        /*0014*/ 	.word	0xfffffffd
	.align		4
        /*0018*/ 	.word	0x00000000
	.align		4
        /*001c*/ 	.word	0xfffffffc


//--------------------- .text._Z9matrixSumPfS_S_  --------------------------
	.section	.text._Z9matrixSumPfS_S_,"ax",@progbits
	.align	128
        .global         _Z9matrixSumPfS_S_
        .type           _Z9matrixSumPfS_S_,@function
        .size           _Z9matrixSumPfS_S_,(.L_x_1 - _Z9matrixSumPfS_S_)
        .other          _Z9matrixSumPfS_S_,@"STO_CUDA_ENTRY STV_DEFAULT"
_Z9matrixSumPfS_S_:
.text._Z9matrixSumPfS_S_:
[----:B------:R-:W-:Y:S01]  /*0000*/  LDC R1, c[0x0][0x37c] ;  /* 0x0000df00ff017b82 */ /* 0x000fe20000000800 */
[----:B------:R-:W0:Y:S07]  /*0010*/  S2R R7, SR_TID.X ;  /* 0x0000000000077919 */ /* 0x000e2e0000002100 */
[----:B------:R-:W-:Y:S01]  /*0020*/  S2UR UR5, SR_CTAID.X ;  /* 0x00000000000579c3 */ /* 0x000fe20000002500 */
[----:B------:R-:W1:Y:S01]  /*0030*/  LDCU UR4, c[0x0][0x374] ;  /* 0x00006e80ff0477ac */ /* 0x000e620008000800 */
[----:B------:R-:W2:Y:S01]  /*0040*/  S2R R9, SR_TID.Y ;  /* 0x0000000000097919 */ /* 0x000ea20000002200 */
[----:B------:R-:W3:Y:S05]  /*0050*/  S2R R11, SR_TID.Z ;  /* 0x00000000000b7919 */ /* 0x000eea0000002300 */
[----:B------:R-:W1:Y:S08]  /*0060*/  S2UR UR6, SR_CTAID.Y ;  /* 0x00000000000679c3 */ /* 0x000e700000002600 */
[----:B------:R-:W0:Y:S01]  /*0070*/  LDC R0, c[0x0][0x360] ;  /* 0x0000d800ff007b82 */ /* 0x000e220000000800 */
[----:B------:R-:W2:Y:S01]  /*0080*/  LDCU UR8, c[0x0][0x364] ;  /* 0x00006c80ff0877ac */ /* 0x000ea20008000800 */
[----:B------:R-:W3:Y:S06]  /*0090*/  LDCU UR9, c[0x0][0x368] ;  /* 0x00006d00ff0977ac */ /* 0x000eec0008000800 */
[----:B------:R-:W4:Y:S08]  /*00a0*/  LDC.64 R2, c[0x0][0x380] ;  /* 0x0000e000ff027b82 */ /* 0x000f300000000a00 */
[----:B------:R-:W5:Y:S01]  /*00b0*/  LDC.64 R4, c[0x0][0x388] ;  /* 0x0000e200ff047b82 */ /* 0x000f620000000a00 */
[----:B-1----:R-:W-:Y:S01]  /*00c0*/  UIMAD UR4, UR4, UR5, UR6 ;  /* 0x00000005040472a4 */ /* 0x002fe2000f8e0206 */
[----:B------:R-:W1:Y:S05]  /*00d0*/  LDCU.64 UR6, c[0x0][0x358] ;  /* 0x00006b00ff0677ac */ /* 0x000e6a0008000a00 */
[----:B0-----:R-:W-:-:S02]  /*00e0*/  IMAD R0, R0, UR4, R7 ;  /* 0x0000000400007c24 */ /* 0x001fc4000f8e0207 */
[----:B------:R-:W0:Y:S02]  /*00f0*/  LDC.64 R6, c[0x0][0x390] ;  /* 0x0000e400ff067b82 */ /* 0x000e240000000a00 */
[----:B--2---:R-:W-:-:S04]  /*0100*/  IMAD R0, R0, UR8, R9 ;  /* 0x0000000800007c24 */ /* 0x004fc8000f8e0209 */
[----:B---3--:R-:W-:-:S04]  /*0110*/  IMAD R9, R0, UR9, R11 ;  /* 0x0000000900097c24 */ /* 0x008fc8000f8e020b */
[----:B----4-:R-:W-:-:S04]  /*0120*/  IMAD.WIDE R2, R9, 0x4, R2 ;  /* 0x0000000409027825 */ /* 0x010fc800078e0202 */
[C---:B-----5:R-:W-:Y:S02]  /*0130*/  IMAD.WIDE R4, R9.reuse, 0x4, R4 ;  /* 0x0000000409047825 */ /* 0x060fe400078e0204 */
[----:B-1----:R-:W2:Y:S04]  /*0140*/  LDG.E R2, desc[UR6][R2.64] ;  /* 0x0000000602027981 */ /* 0x002ea8000c1e1900 */
[----:B------:R-:W2:Y:S01]  /*0150*/  LDG.E R5, desc[UR6][R4.64] ;  /* 0x0000000604057981 */ /* 0x000ea2000c1e1900 */
[----:B0-----:R-:W-:-:S04]  /*0160*/  IMAD.WIDE R6, R9, 0x4, R6 ;  /* 0x0000000409067825 */ /* 0x001fc800078e0206 */
[----:B--2---:R-:W-:-:S05]  /*0170*/  FADD R9, R2, R5 ;  /* 0x0000000502097221 */ /* 0x004fca0000000000 */
[----:B------:R-:W-:Y:S01]  /*0180*/  STG.E desc[UR6][R6.64], R9 ;  /* 0x0000000906007986 */ /* 0x000fe2000c101906 */
[----:B------:R-:W-:Y:S05]  /*0190*/  EXIT ;  /* 0x000000000000794d */ /* 0x000fea0003800000 */
.L_x_0:
[----:B------:R-:W-:-:S00]  /*01a0*/  BRA `(.L_x_0) ;  /* 0xfffffffc00fc7947 */ /* 0x000fc0000383ffff */
[----:B------:R-:W-:-:S00]  /*01b0*/  NOP ;  /* 0x0000000000007918 */ /* 0x000fc00000000000 */
        /* <DEDUP_REMOVED lines=12> */
.L_x_1:


//--------------------- .nv.shared.reserved.0     --------------------------
	.section	.nv.shared.reserved.0,"aw",@nobits
	.weak		__nv_reservedSMEM_offset_0_alias
	.size		__nv_reservedSMEM_offset_0_alias, 0, 64
	.other		__nv_reservedSMEM_offset_0_alias,@"STO_CUDA_RESERVED_SHARED STV_DEFAULT"
__nv_reservedSMEM_offset_0_alias:
	.zero		0
	.zero		64


//--------------------- .nv.constant0._Z9matrixSumPfS_S_ --------------------------
	.section	.nv.constant0._Z9matrixSumPfS_S_,"a",@progbits
	.sectionflags	@""
	.align	4
.nv.constant0._Z9matrixSumPfS_S_:
	.zero		920


//--------------------- SYMBOLS --------------------------

	.type		.nv.reservedSmem.offset0,@object
	.size		.nv.reservedSmem.offset0,0x4
